//
// Generated by NVIDIA NVVM Compiler
//
// Compiler Build ID: CL-36424714
// Cuda compilation tools, release 13.0, V13.0.88
// Based on NVVM 20.0.0
//

.version 9.0
.target sm_100
.address_size 64

	// .globl	_Z11add_vectorsPdS_S_i

.visible .entry _Z11add_vectorsPdS_S_i(
	.param .u64 .ptr .align 1 _Z11add_vectorsPdS_S_i_param_0,
	.param .u64 .ptr .align 1 _Z11add_vectorsPdS_S_i_param_1,
	.param .u64 .ptr .align 1 _Z11add_vectorsPdS_S_i_param_2,
	.param .u32 _Z11add_vectorsPdS_S_i_param_3
)
{
	.reg .pred 	%p<2>;
	.reg .b32 	%r<6>;
	.reg .b64 	%rd<11>;
	.reg .b64 	%fd<4>;

	ld.param.u64 	%rd1, [_Z11add_vectorsPdS_S_i_param_0];
	ld.param.u64 	%rd2, [_Z11add_vectorsPdS_S_i_param_1];
	ld.param.u64 	%rd3, [_Z11add_vectorsPdS_S_i_param_2];
	ld.param.u32 	%r2, [_Z11add_vectorsPdS_S_i_param_3];
	mov.u32 	%r3, %ctaid.x;
	mov.u32 	%r4, %ntid.x;
	mov.u32 	%r5, %tid.x;
	mad.lo.s32 	%r1, %r3, %r4, %r5;
	setp.ge.s32 	%p1, %r1, %r2;
	@%p1 bra 	$L__BB0_2;
	cvta.to.global.u64 	%rd4, %rd1;
	cvta.to.global.u64 	%rd5, %rd2;
	cvta.to.global.u64 	%rd6, %rd3;
	mul.wide.s32 	%rd7, %r1, 8;
	add.s64 	%rd8, %rd4, %rd7;
	ld.global.f64 	%fd1, [%rd8];
	add.s64 	%rd9, %rd5, %rd7;
	ld.global.f64 	%fd2, [%rd9];
	add.f64 	%fd3, %fd1, %fd2;
	add.s64 	%rd10, %rd6, %rd7;
	st.global.f64 	[%rd10], %fd3;
$L__BB0_2:
	ret;

}


// ===== COMPILED SASS (sm_100) =====

	.target	sm_100

	.elftype	@"ET_EXEC"


//--------------------- .note.nv.tkinfo           --------------------------
	.section	.note.nv.tkinfo,"",@"SHT_NOTE"
	.sectionflags	@"SHF_NOTE_NV_TKINFO"
	.tkinfo
        /*0018*/ 	.word	0x00000002
        /*0030*/ 	.string	""
        /*0030*/ 	.string	"ptxas"
        /*0030*/ 	.string	"Cuda compilation tools, release 13.0, V13.0.88"
        /*0030*/ 	.string	"Build cuda_13.0.r13.0/compiler.36424714_0"
        /*0030*/ 	.string	"-arch sm_100 -m 64 "



//--------------------- .note.nv.cuinfo           --------------------------
	.section	.note.nv.cuinfo,"",@"SHT_NOTE"
	.sectionflags	@"SHF_NOTE_NV_CUINFO"
        /*0018*/ 	.short	0x0002
        /*001a*/ 	.short	0x0064
        /*001c*/ 	.short	0x0082
	.zero		2


//--------------------- .nv.info                  --------------------------
	.section	.nv.info,"",@"SHT_CUDA_INFO"
	.align	4


	//----- nvinfo : EIATTR_REGCOUNT
	.align		4
        /*0000*/ 	.byte	0x04, 0x2f
        /*0002*/ 	.short	(.L_1 - .L_0)
	.align		4
.L_0:
        /*0004*/ 	.word	index@(_Z11add_vectorsPdS_S_i)
        /*0008*/ 	.word	0x0000000e


	//----- nvinfo : EIATTR_FRAME_SIZE
	.align		4
.L_1:
        /*000c*/ 	.byte	0x04, 0x11
        /*000e*/ 	.short	(.L_3 - .L_2)
	.align		4
.L_2:
        /*0010*/ 	.word	index@(_Z11add_vectorsPdS_S_i)
        /*0014*/ 	.word	0x00000000


	//----- nvinfo : EIATTR_MIN_STACK_SIZE
	.align		4
.L_3:
        /*0018*/ 	.byte	0x04, 0x12
        /*001a*/ 	.short	(.L_5 - .L_4)
	.align		4
.L_4:
        /*001c*/ 	.word	index@(_Z11add_vectorsPdS_S_i)
        /*0020*/ 	.word	0x00000000
.L_5:


//--------------------- .nv.compat                --------------------------
	.section	.nv.compat,"",@"SHT_CUDA_COMPAT_INFO"
	.align	4
        /*0000*/ 	.byte	0x02, 0x09, 0x00, 0x00, 0x02, 0x02, 0x01, 0x00, 0x02, 0x05, 0x05, 0x00, 0x03, 0x07, 0x01, 0x01
        /*0010*/ 	.byte	0x02, 0x03, 0x00, 0x00, 0x02, 0x06, 0x01, 0x00, 0x04, 0x0b, 0x08, 0x00, 0x01, 0x00, 0x00, 0x00
        /*0020*/ 	.byte	0x00, 0x00, 0x00, 0x00


//--------------------- .nv.info._Z11add_vectorsPdS_S_i --------------------------
	.section	.nv.info._Z11add_vectorsPdS_S_i,"",@"SHT_CUDA_INFO"
	.sectionflags	@""
	.align	4


	//----- nvinfo : EIATTR_CUDA_API_VERSION
	.align		4
        /*0000*/ 	.byte	0x04, 0x37
        /*0002*/ 	.short	(.L_7 - .L_6)
.L_6:
        /*0004*/ 	.word	0x00000082


	//----- nvinfo : EIATTR_KPARAM_INFO
	.align		4
.L_7:
        /*0008*/ 	.byte	0x04, 0x17
        /*000a*/ 	.short	(.L_9 - .L_8)
.L_8:
        /*000c*/ 	.word	0x00000000
        /*0010*/ 	.short	0x0003
        /*0012*/ 	.short	0x0018
        /*0014*/ 	.byte	0x00, 0xf0, 0x11, 0x00


	//----- nvinfo : EIATTR_KPARAM_INFO
	.align		4
.L_9:
        /*0018*/ 	.byte	0x04, 0x17
        /*001a*/ 	.short	(.L_11 - .L_10)
.L_10:
        /*001c*/ 	.word	0x00000000
        /*0020*/ 	.short	0x0002
        /*0022*/ 	.short	0x0010
        /*0024*/ 	.byte	0x00, 0xf5, 0x21, 0x00


	//----- nvinfo : EIATTR_KPARAM_INFO
	.align		4
.L_11:
        /*0028*/ 	.byte	0x04, 0x17
        /*002a*/ 	.short	(.L_13 - .L_12)
.L_12:
        /*002c*/ 	.word	0x00000000
        /*0030*/ 	.short	0x0001
        /*0032*/ 	.short	0x0008
        /*0034*/ 	.byte	0x00, 0xf5, 0x21, 0x00


	//----- nvinfo : EIATTR_KPARAM_INFO
	.align		4
.L_13:
        /*0038*/ 	.byte	0x04, 0x17
        /*003a*/ 	.short	(.L_15 - .L_14)
.L_14:
        /*003c*/ 	.word	0x00000000
        /*0040*/ 	.short	0x0000
        /*0042*/ 	.short	0x0000
        /*0044*/ 	.byte	0x00, 0xf5, 0x21, 0x00


	//----- nvinfo : EIATTR_SPARSE_MMA_MASK
	.align		4
.L_15:
        /*0048*/ 	.byte	0x03, 0x50
        /*004a*/ 	.short	0x0000


	//----- nvinfo : EIATTR_MAXREG_COUNT
	.align		4
        /*004c*/ 	.byte	0x03, 0x1b
        /*004e*/ 	.short	0x00ff


	//----- nvinfo : EIATTR_MERCURY_ISA_VERSION
	.align		4
        /*0050*/ 	.byte	0x03, 0x5f
        /*0052*/ 	.short	0x0101


	//----- nvinfo : EIATTR_VRC_CTA_INIT_COUNT
	.align		4
        /*0054*/ 	.byte	0x02, 0x4a
	.zero		1
	.zero		1


	//----- nvinfo : EIATTR_EXIT_INSTR_OFFSETS
	.align		4
        /*0058*/ 	.byte	0x04, 0x1c
        /*005a*/ 	.short	(.L_17 - .L_16)


	//   ....[0]....
.L_16:
        /*005c*/ 	.word	0x00000070


	//   ....[1]....
        /*0060*/ 	.word	0x00000130


	//----- nvinfo : EIATTR_CBANK_PARAM_SIZE
	.align		4
.L_17:
        /*0064*/ 	.byte	0x03, 0x19
        /*0066*/ 	.short	0x001c


	//----- nvinfo : EIATTR_PARAM_CBANK
	.align		4
        /*0068*/ 	.byte	0x04, 0x0a
        /*006a*/ 	.short	(.L_19 - .L_18)
	.align		4
.L_18:
        /*006c*/ 	.word	index@(.nv.constant0._Z11add_vectorsPdS_S_i)
        /*0070*/ 	.short	0x0380
        /*0072*/ 	.short	0x001c


	//----- nvinfo : EIATTR_SW_WAR
	.align		4
.L_19:
        /*0074*/ 	.byte	0x04, 0x36
        /*0076*/ 	.short	(.L_21 - .L_20)
.L_20:
        /*0078*/ 	.word	0x00000008
.L_21:


//--------------------- .nv.callgraph             --------------------------
	.section	.nv.callgraph,"",@"SHT_CUDA_CALLGRAPH"
	.align	4
	.sectionentsize	8
	.align		4
        /*0000*/ 	.word	0x00000000
	.align		4
        /*0004*/ 	.word	0xffffffff
	.align		4
        /*0008*/ 	.word	0x00000000
	.align		4
        /*000c*/ 	.word	0xfffffffe
	.align		4
        /*0010*/ 	.word	0x00000000
	.align		4
        /*0014*/ 	.word	0xfffffffd
	.align		4
        /*0018*/ 	.word	0x00000000
	.align		4
        /*001c*/ 	.word	0xfffffffc


//--------------------- .text._Z11add_vectorsPdS_S_i --------------------------
	.section	.text._Z11add_vectorsPdS_S_i,"ax",@progbits
	.align	128
        .global         _Z11add_vectorsPdS_S_i
        .type           _Z11add_vectorsPdS_S_i,@function
        .size           _Z11add_vectorsPdS_S_i,(.L_x_1 - _Z11add_vectorsPdS_S_i)
        .other          _Z11add_vectorsPdS_S_i,@"STO_CUDA_ENTRY STV_DEFAULT"
_Z11add_vectorsPdS_S_i:
.text._Z11add_vectorsPdS_S_i:
[----:B------:R-:W-:Y:S01]  /*0000*/  LDC R1, c[0x0][0x37c] ;  /* 0x0000df00ff017b82 */ /* 0x000fe20000000800 */
[----:B------:R-:W0:Y:S07]  /*0010*/  S2R R0, SR_TID.X ;  /* 0x0000000000007919 */ /* 0x000e2e0000002100 */
[----:B------:R-:W0:Y:S01]  /*0020*/  S2UR UR4, SR_CTAID.X ;  /* 0x00000000000479c3 */ /* 0x000e220000002500 */
[----:B------:R-:W1:Y:S07]  /*0030*/  LDCU UR5, c[0x0][0x398] ;  /* 0x00007300ff0577ac */ /* 0x000e6e0008000800 */
[----:B------:R-:W0:Y:S02]  /*0040*/  LDC R11, c[0x0][0x360] ;  /* 0x0000d800ff0b7b82 */ /* 0x000e240000000800 */
[----:B0-----:R-:W-:-:S05]  /*0050*/  IMAD R11, R11, UR4, R0 ;  /* 0x000000040b0b7c24 */ /* 0x001fca000f8e0200 */
[----:B-1----:R-:W-:-:S13]  /*0060*/  ISETP.GE.AND P0, PT, R11, UR5, PT ;  /* 0x000000050b007c0c */ /* 0x002fda000bf06270 */
[----:B------:R-:W-:Y:S05]  /*0070*/  @P0 EXIT ;  /* 0x000000000000094d */ /* 0x000fea0003800000 */
[----:B------:R-:W0:Y:S01]  /*0080*/  LDC.64 R2, c[0x0][0x380] ;  /* 0x0000e000ff027b82 */ /* 0x000e220000000a00 */
[----:B------:R-:W1:Y:S07]  /*0090*/  LDCU.64 UR4, c[0x0][0x358] ;  /* 0x00006b00ff0477ac */ /* 0x000e6e0008000a00 */
[----:B------:R-:W2:Y:S08]  /*00a0*/  LDC.64 R4, c[0x0][0x388] ;  /* 0x0000e200ff047b82 */ /* 0x000eb00000000a00 */
[----:B------:R-:W3:Y:S01]  /*00b0*/  LDC.64 R8, c[0x0][0x390] ;  /* 0x0000e400ff087b82 */ /* 0x000ee20000000a00 */
[----:B0-----:R-:W-:-:S06]  /*00c0*/  IMAD.WIDE R2, R11, 0x8, R2 ;  /* 0x000000080b027825 */ /* 0x001fcc00078e0202 */
[----:B-1----:R-:W4:Y:S01]  /*00d0*/  LDG.E.64 R2, desc[UR4][R2.64] ;  /* 0x0000000402027981 */ /* 0x002f22000c1e1b00 */
[----:B--2---:R-:W-:-:S06]  /*00e0*/  IMAD.WIDE R4, R11, 0x8, R4 ;  /* 0x000000080b047825 */ /* 0x004fcc00078e0204 */
[----:B------:R-:W4:Y:S01]  /*00f0*/  LDG.E.64 R4, desc[UR4][R4.64] ;  /* 0x0000000404047981 */ /* 0x000f22000c1e1b00 */
[----:B---3--:R-:W-:Y:S01]  /*0100*/  IMAD.WIDE R8, R11, 0x8, R8 ;  /* 0x000000080b087825 */ /* 0x008fe200078e0208 */
[----:B----4-:R-:W-:-:S07]  /*0110*/  DADD R6, R2, R4 ;  /* 0x0000000002067229 */ /* 0x010fce0000000004 */
[----:B------:R-:W-:Y:S01]  /*0120*/  STG.E.64 desc[UR4][R8.64], R6 ;  /* 0x0000000608007986 */ /* 0x000fe2000c101b04 */
[----:B------:R-:W-:Y:S05]  /*0130*/  EXIT ;  /* 0x000000000000794d */ /* 0x000fea0003800000 */
.L_x_0:
[----:B------:R-:W-:-:S00]  /*0140*/  BRA `(.L_x_0) ;  /* 0xfffffffc00fc7947 */ /* 0x000fc0000383ffff */
[----:B------:R-:W-:-:S00]  /*0150*/  NOP ;  /* 0x0000000000007918 */ /* 0x000fc00000000000 */
        /* <DEDUP_REMOVED lines=10> */
.L_x_1:


//--------------------- .nv.shared.reserved.0     --------------------------
	.section	.nv.shared.reserved.0,"aw",@nobits
	.weak		__nv_reservedSMEM_offset_0_alias
	.size		__nv_reservedSMEM_offset_0_alias, 0, 64
	.other		__nv_reservedSMEM_offset_0_alias,@"STO_CUDA_RESERVED_SHARED STV_DEFAULT"
__nv_reservedSMEM_offset_0_alias:
	.zero		0
	.zero		64


//--------------------- .nv.constant0._Z11add_vectorsPdS_S_i --------------------------
	.section	.nv.constant0._Z11add_vectorsPdS_S_i,"a",@progbits
	.sectionflags	@""
	.align	4
.nv.constant0._Z11add_vectorsPdS_S_i:
	.zero		924


//--------------------- SYMBOLS --------------------------

	.type		.nv.reservedSmem.offset0,@object
	.size		.nv.reservedSmem.offset0,0x4
